//
// Generated by NVIDIA NVVM Compiler
//
// Compiler Build ID: CL-36424714
// Cuda compilation tools, release 13.0, V13.0.88
// Based on NVVM 20.0.0
//

.version 9.0
.target sm_100
.address_size 64

	// .globl	_Z9srcKernel7Networki

.visible .entry _Z9srcKernel7Networki(
	.param .align 8 .b8 _Z9srcKernel7Networki_param_0[128],
	.param .u32 _Z9srcKernel7Networki_param_1
)
{
	.reg .b32 	%r<9>;
	.reg .b64 	%rd<13>;

	ld.param.u32 	%r1, [_Z9srcKernel7Networki_param_0+24];
	ld.param.u32 	%r2, [_Z9srcKernel7Networki_param_0];
	ld.param.u64 	%rd1, [_Z9srcKernel7Networki_param_0+104];
	ld.param.u64 	%rd2, [_Z9srcKernel7Networki_param_0+16];
	ld.param.u64 	%rd3, [_Z9srcKernel7Networki_param_0+8];
	ld.param.u32 	%r3, [_Z9srcKernel7Networki_param_1];
	cvta.to.global.u64 	%rd4, %rd3;
	cvta.to.global.u64 	%rd5, %rd2;
	cvta.to.global.u64 	%rd6, %rd1;
	mov.u32 	%r4, %tid.x;
	mul.wide.u32 	%rd7, %r4, 4;
	add.s64 	%rd8, %rd4, %rd7;
	ld.global.u32 	%r5, [%rd8];
	mad.lo.s32 	%r6, %r3, %r2, %r4;
	mul.wide.s32 	%rd9, %r6, 4;
	add.s64 	%rd10, %rd5, %rd9;
	ld.global.u32 	%r7, [%rd10];
	mad.lo.s32 	%r8, %r3, %r1, %r5;
	mul.wide.s32 	%rd11, %r8, 4;
	add.s64 	%rd12, %rd6, %rd11;
	st.global.u32 	[%rd12], %r7;
	ret;

}
	// .globl	_Z9genKernel7Networkii
.visible .entry _Z9genKernel7Networkii(
	.param .align 8 .b8 _Z9genKernel7Networkii_param_0[128],
	.param .u32 _Z9genKernel7Networkii_param_1,
	.param .u32 _Z9genKernel7Networkii_param_2
)
{
	.reg .pred 	%p<28>;
	.reg .b32 	%r<189>;
	.reg .b64 	%rd<83>;

	ld.param.u64 	%rd3, [_Z9genKernel7Networkii_param_0+72];
	ld.param.u64 	%rd4, [_Z9genKernel7Networkii_param_0+80];
	ld.param.u64 	%rd5, [_Z9genKernel7Networkii_param_0+88];
	ld.param.u64 	%rd6, [_Z9genKernel7Networkii_param_0+96];
	ld.param.u32 	%r29, [_Z9genKernel7Networkii_param_0+24];
	ld.param.u64 	%rd8, [_Z9genKernel7Networkii_param_0+120];
	ld.param.u64 	%rd9, [_Z9genKernel7Networkii_param_0+112];
	ld.param.u64 	%rd10, [_Z9genKernel7Networkii_param_0+104];
	ld.param.u64 	%rd11, [_Z9genKernel7Networkii_param_0+64];
	ld.param.u64 	%rd12, [_Z9genKernel7Networkii_param_0+56];
	ld.param.u64 	%rd13, [_Z9genKernel7Networkii_param_0+48];
	ld.param.u32 	%r30, [_Z9genKernel7Networkii_param_1];
	ld.param.u32 	%r31, [_Z9genKernel7Networkii_param_2];
	cvta.to.global.u64 	%rd14, %rd13;
	cvta.to.global.u64 	%rd1, %rd12;
	cvta.to.global.u64 	%rd2, %rd11;
	cvta.to.global.u64 	%rd7, %rd10;
	cvta.to.global.u64 	%rd15, %rd9;
	cvta.to.global.u64 	%rd16, %rd8;
	mov.u32 	%r32, %tid.x;
	mul.wide.s32 	%rd17, %r30, 4;
	add.s64 	%rd18, %rd15, %rd17;
	ld.global.u32 	%r33, [%rd18];
	add.s32 	%r34, %r33, %r32;
	mul.wide.s32 	%rd19, %r34, 4;
	add.s64 	%rd20, %rd16, %rd19;
	ld.global.u32 	%r1, [%rd20];
	mul.lo.s32 	%r2, %r31, %r29;
	mul.wide.s32 	%rd21, %r1, 4;
	add.s64 	%rd22, %rd14, %rd21;
	ld.global.u32 	%r3, [%rd22];
	ld.global.u32 	%r4, [%rd22+4];
	sub.s32 	%r5, %r4, %r3;
	setp.lt.s32 	%p1, %r5, 1;
	mov.b32 	%r188, 0;
	@%p1 bra 	$L__BB1_12;
	and.b32  	%r6, %r5, 7;
	sub.s32 	%r37, %r3, %r4;
	setp.gt.u32 	%p2, %r37, -8;
	mov.b32 	%r183, 0;
	mov.u32 	%r188, %r183;
	@%p2 bra 	$L__BB1_4;
	and.b32  	%r183, %r5, 2147483640;
	mov.b32 	%r177, 0;
	mov.u32 	%r188, %r177;
$L__BB1_3:
	.pragma "nounroll";
	add.s32 	%r39, %r177, %r3;
	mul.wide.s32 	%rd23, %r39, 4;
	add.s64 	%rd24, %rd1, %rd23;
	ld.global.u32 	%r40, [%rd24];
	add.s32 	%r41, %r40, %r2;
	mul.wide.s32 	%rd25, %r41, 4;
	add.s64 	%rd26, %rd7, %rd25;
	ld.global.u32 	%r42, [%rd26];
	setp.eq.s32 	%p3, %r42, 0;
	not.b32 	%r43, %r177;
	add.s32 	%r44, %r5, %r43;
	mov.b32 	%r45, 1;
	shl.b32 	%r46, %r45, %r44;
	selp.b32 	%r47, 0, %r46, %p3;
	or.b32  	%r48, %r47, %r188;
	ld.global.u32 	%r49, [%rd24+4];
	add.s32 	%r50, %r49, %r2;
	mul.wide.s32 	%rd27, %r50, 4;
	add.s64 	%rd28, %rd7, %rd27;
	ld.global.u32 	%r51, [%rd28];
	setp.eq.s32 	%p4, %r51, 0;
	sub.s32 	%r52, %r5, %r177;
	add.s32 	%r53, %r52, -2;
	shl.b32 	%r54, %r45, %r53;
	selp.b32 	%r55, 0, %r54, %p4;
	or.b32  	%r56, %r55, %r48;
	ld.global.u32 	%r57, [%rd24+8];
	add.s32 	%r58, %r57, %r2;
	mul.wide.s32 	%rd29, %r58, 4;
	add.s64 	%rd30, %rd7, %rd29;
	ld.global.u32 	%r59, [%rd30];
	setp.eq.s32 	%p5, %r59, 0;
	add.s32 	%r60, %r52, -3;
	shl.b32 	%r61, %r45, %r60;
	selp.b32 	%r62, 0, %r61, %p5;
	or.b32  	%r63, %r62, %r56;
	ld.global.u32 	%r64, [%rd24+12];
	add.s32 	%r65, %r64, %r2;
	mul.wide.s32 	%rd31, %r65, 4;
	add.s64 	%rd32, %rd7, %rd31;
	ld.global.u32 	%r66, [%rd32];
	setp.eq.s32 	%p6, %r66, 0;
	add.s32 	%r67, %r52, -4;
	shl.b32 	%r68, %r45, %r67;
	selp.b32 	%r69, 0, %r68, %p6;
	or.b32  	%r70, %r69, %r63;
	ld.global.u32 	%r71, [%rd24+16];
	add.s32 	%r72, %r71, %r2;
	mul.wide.s32 	%rd33, %r72, 4;
	add.s64 	%rd34, %rd7, %rd33;
	ld.global.u32 	%r73, [%rd34];
	setp.eq.s32 	%p7, %r73, 0;
	add.s32 	%r74, %r52, -5;
	shl.b32 	%r75, %r45, %r74;
	selp.b32 	%r76, 0, %r75, %p7;
	or.b32  	%r77, %r76, %r70;
	ld.global.u32 	%r78, [%rd24+20];
	add.s32 	%r79, %r78, %r2;
	mul.wide.s32 	%rd35, %r79, 4;
	add.s64 	%rd36, %rd7, %rd35;
	ld.global.u32 	%r80, [%rd36];
	setp.eq.s32 	%p8, %r80, 0;
	add.s32 	%r81, %r52, -6;
	shl.b32 	%r82, %r45, %r81;
	selp.b32 	%r83, 0, %r82, %p8;
	or.b32  	%r84, %r83, %r77;
	ld.global.u32 	%r85, [%rd24+24];
	add.s32 	%r86, %r85, %r2;
	mul.wide.s32 	%rd37, %r86, 4;
	add.s64 	%rd38, %rd7, %rd37;
	ld.global.u32 	%r87, [%rd38];
	setp.eq.s32 	%p9, %r87, 0;
	add.s32 	%r88, %r52, -7;
	shl.b32 	%r89, %r45, %r88;
	selp.b32 	%r90, 0, %r89, %p9;
	or.b32  	%r91, %r90, %r84;
	ld.global.u32 	%r92, [%rd24+28];
	add.s32 	%r93, %r92, %r2;
	mul.wide.s32 	%rd39, %r93, 4;
	add.s64 	%rd40, %rd7, %rd39;
	ld.global.u32 	%r94, [%rd40];
	setp.eq.s32 	%p10, %r94, 0;
	add.s32 	%r95, %r52, -8;
	shl.b32 	%r96, %r45, %r95;
	selp.b32 	%r97, 0, %r96, %p10;
	or.b32  	%r188, %r97, %r91;
	add.s32 	%r177, %r177, 8;
	setp.ne.s32 	%p11, %r177, %r183;
	@%p11 bra 	$L__BB1_3;
$L__BB1_4:
	setp.eq.s32 	%p12, %r6, 0;
	@%p12 bra 	$L__BB1_12;
	and.b32  	%r15, %r5, 3;
	setp.lt.u32 	%p13, %r6, 4;
	@%p13 bra 	$L__BB1_7;
	add.s32 	%r99, %r183, %r3;
	mul.wide.s32 	%rd41, %r99, 4;
	add.s64 	%rd42, %rd1, %rd41;
	ld.global.u32 	%r100, [%rd42];
	add.s32 	%r101, %r100, %r2;
	mul.wide.s32 	%rd43, %r101, 4;
	add.s64 	%rd44, %rd7, %rd43;
	ld.global.u32 	%r102, [%rd44];
	setp.eq.s32 	%p14, %r102, 0;
	not.b32 	%r103, %r183;
	add.s32 	%r104, %r5, %r103;
	mov.b32 	%r105, 1;
	shl.b32 	%r106, %r105, %r104;
	selp.b32 	%r107, 0, %r106, %p14;
	ld.global.u32 	%r108, [%rd42+4];
	add.s32 	%r109, %r108, %r2;
	mul.wide.s32 	%rd45, %r109, 4;
	add.s64 	%rd46, %rd7, %rd45;
	ld.global.u32 	%r110, [%rd46];
	setp.eq.s32 	%p15, %r110, 0;
	sub.s32 	%r111, %r5, %r183;
	add.s32 	%r112, %r111, -2;
	shl.b32 	%r113, %r105, %r112;
	selp.b32 	%r114, 0, %r113, %p15;
	or.b32  	%r115, %r107, %r114;
	ld.global.u32 	%r116, [%rd42+8];
	add.s32 	%r117, %r116, %r2;
	mul.wide.s32 	%rd47, %r117, 4;
	add.s64 	%rd48, %rd7, %rd47;
	ld.global.u32 	%r118, [%rd48];
	setp.eq.s32 	%p16, %r118, 0;
	add.s32 	%r119, %r111, -3;
	shl.b32 	%r120, %r105, %r119;
	selp.b32 	%r121, 0, %r120, %p16;
	or.b32  	%r122, %r115, %r121;
	ld.global.u32 	%r123, [%rd42+12];
	add.s32 	%r124, %r123, %r2;
	mul.wide.s32 	%rd49, %r124, 4;
	add.s64 	%rd50, %rd7, %rd49;
	ld.global.u32 	%r125, [%rd50];
	setp.eq.s32 	%p17, %r125, 0;
	add.s32 	%r126, %r111, -4;
	shl.b32 	%r127, %r105, %r126;
	selp.b32 	%r128, 0, %r127, %p17;
	or.b32  	%r129, %r122, %r128;
	or.b32  	%r188, %r129, %r188;
	add.s32 	%r183, %r183, 4;
$L__BB1_7:
	setp.eq.s32 	%p18, %r15, 0;
	@%p18 bra 	$L__BB1_12;
	setp.eq.s32 	%p19, %r15, 1;
	@%p19 bra 	$L__BB1_10;
	add.s32 	%r131, %r183, %r3;
	mul.wide.s32 	%rd51, %r131, 4;
	add.s64 	%rd52, %rd1, %rd51;
	ld.global.u32 	%r132, [%rd52];
	add.s32 	%r133, %r132, %r2;
	mul.wide.s32 	%rd53, %r133, 4;
	add.s64 	%rd54, %rd7, %rd53;
	ld.global.u32 	%r134, [%rd54];
	setp.eq.s32 	%p20, %r134, 0;
	not.b32 	%r135, %r183;
	add.s32 	%r136, %r5, %r135;
	mov.b32 	%r137, 1;
	shl.b32 	%r138, %r137, %r136;
	selp.b32 	%r139, 0, %r138, %p20;
	ld.global.u32 	%r140, [%rd52+4];
	add.s32 	%r141, %r140, %r2;
	mul.wide.s32 	%rd55, %r141, 4;
	add.s64 	%rd56, %rd7, %rd55;
	ld.global.u32 	%r142, [%rd56];
	setp.eq.s32 	%p21, %r142, 0;
	sub.s32 	%r143, %r5, %r183;
	add.s32 	%r144, %r143, -2;
	shl.b32 	%r145, %r137, %r144;
	selp.b32 	%r146, 0, %r145, %p21;
	or.b32  	%r147, %r139, %r146;
	or.b32  	%r188, %r147, %r188;
	add.s32 	%r183, %r183, 2;
$L__BB1_10:
	and.b32  	%r148, %r5, 1;
	setp.eq.b32 	%p22, %r148, 1;
	not.pred 	%p23, %p22;
	@%p23 bra 	$L__BB1_12;
	add.s32 	%r149, %r183, %r3;
	mul.wide.s32 	%rd57, %r149, 4;
	add.s64 	%rd58, %rd1, %rd57;
	ld.global.u32 	%r150, [%rd58];
	add.s32 	%r151, %r150, %r2;
	mul.wide.s32 	%rd59, %r151, 4;
	add.s64 	%rd60, %rd7, %rd59;
	ld.global.u32 	%r152, [%rd60];
	setp.eq.s32 	%p24, %r152, 0;
	not.b32 	%r153, %r183;
	add.s32 	%r154, %r5, %r153;
	mov.b32 	%r155, 1;
	shl.b32 	%r156, %r155, %r154;
	selp.b32 	%r157, 0, %r156, %p24;
	or.b32  	%r188, %r157, %r188;
$L__BB1_12:
	cvta.to.global.u64 	%rd61, %rd3;
	add.s64 	%rd63, %rd61, %rd21;
	ld.global.u32 	%r158, [%rd63];
	setp.eq.s32 	%p25, %r158, 0;
	@%p25 bra 	$L__BB1_14;
	add.s64 	%rd65, %rd2, %rd21;
	ld.global.u32 	%r159, [%rd65];
	cvta.to.global.u64 	%rd66, %rd4;
	mul.wide.s32 	%rd67, %r159, 4;
	add.s64 	%rd68, %rd66, %rd67;
	ld.global.u32 	%r160, [%rd68];
	add.s32 	%r161, %r1, %r2;
	mul.wide.s32 	%rd69, %r161, 4;
	add.s64 	%rd70, %rd7, %rd69;
	st.global.u32 	[%rd70], %r160;
	st.global.u32 	[%rd68], %r188;
	bra.uni 	$L__BB1_17;
$L__BB1_14:
	add.s64 	%rd72, %rd2, %rd21;
	ld.global.u32 	%r162, [%rd72];
	shr.s32 	%r163, %r188, 31;
	shr.u32 	%r164, %r163, 27;
	add.s32 	%r165, %r188, %r164;
	shr.s32 	%r166, %r165, 5;
	and.b32  	%r167, %r188, 31;
	cvta.to.global.u64 	%rd73, %rd5;
	mul.wide.s32 	%rd74, %r162, 4;
	add.s64 	%rd75, %rd73, %rd74;
	ld.global.u32 	%r168, [%rd75];
	add.s32 	%r169, %r168, %r166;
	cvta.to.global.u64 	%rd76, %rd6;
	mul.wide.s32 	%rd77, %r169, 4;
	add.s64 	%rd78, %rd76, %rd77;
	ld.global.u32 	%r170, [%rd78];
	shr.u32 	%r171, %r170, %r167;
	and.b32  	%r172, %r171, 1;
	setp.eq.b32 	%p26, %r172, 1;
	not.pred 	%p27, %p26;
	@%p27 bra 	$L__BB1_16;
	add.s32 	%r173, %r1, %r2;
	mul.wide.s32 	%rd79, %r173, 4;
	add.s64 	%rd80, %rd7, %rd79;
	mov.b32 	%r174, 1;
	st.global.u32 	[%rd80], %r174;
	bra.uni 	$L__BB1_17;
$L__BB1_16:
	add.s32 	%r175, %r1, %r2;
	mul.wide.s32 	%rd81, %r175, 4;
	add.s64 	%rd82, %rd7, %rd81;
	mov.b32 	%r176, 0;
	st.global.u32 	[%rd82], %r176;
$L__BB1_17:
	ret;

}


// ===== COMPILED SASS (sm_100) =====

	.target	sm_100

	.elftype	@"ET_EXEC"


//--------------------- .note.nv.tkinfo           --------------------------
	.section	.note.nv.tkinfo,"",@"SHT_NOTE"
	.sectionflags	@"SHF_NOTE_NV_TKINFO"
	.tkinfo
        /*0018*/ 	.word	0x00000002
        /*0030*/ 	.string	""
        /*0030*/ 	.string	"ptxas"
        /*0030*/ 	.string	"Cuda compilation tools, release 13.0, V13.0.88"
        /*0030*/ 	.string	"Build cuda_13.0.r13.0/compiler.36424714_0"
        /*0030*/ 	.string	"-arch sm_100 -m 64 "



//--------------------- .note.nv.cuinfo           --------------------------
	.section	.note.nv.cuinfo,"",@"SHT_NOTE"
	.sectionflags	@"SHF_NOTE_NV_CUINFO"
        /*0018*/ 	.short	0x0002
        /*001a*/ 	.short	0x0064
        /*001c*/ 	.short	0x0082
	.zero		2


//--------------------- .nv.info                  --------------------------
	.section	.nv.info,"",@"SHT_CUDA_INFO"
	.align	4


	//----- nvinfo : EIATTR_REGCOUNT
	.align		4
        /*0000*/ 	.byte	0x04, 0x2f
        /*0002*/ 	.short	(.L_1 - .L_0)
	.align		4
.L_0:
        /*0004*/ 	.word	index@(_Z9srcKernel7Networki)
        /*0008*/ 	.word	0x0000000c


	//----- nvinfo : EIATTR_FRAME_SIZE
	.align		4
.L_1:
        /*000c*/ 	.byte	0x04, 0x11
        /*000e*/ 	.short	(.L_3 - .L_2)
	.align		4
.L_2:
        /*0010*/ 	.word	index@(_Z9srcKernel7Networki)
        /*0014*/ 	.word	0x00000000


	//----- nvinfo : EIATTR_REGCOUNT
	.align		4
.L_3:
        /*0018*/ 	.byte	0x04, 0x2f
        /*001a*/ 	.short	(.L_5 - .L_4)
	.align		4
.L_4:
        /*001c*/ 	.word	index@(_Z9genKernel7Networkii)
        /*0020*/ 	.word	0x00000020


	//----- nvinfo : EIATTR_FRAME_SIZE
	.align		4
.L_5:
        /*0024*/ 	.byte	0x04, 0x11
        /*0026*/ 	.short	(.L_7 - .L_6)
	.align		4
.L_6:
        /*0028*/ 	.word	index@(_Z9genKernel7Networkii)
        /*002c*/ 	.word	0x00000000


	//----- nvinfo : EIATTR_MIN_STACK_SIZE
	.align		4
.L_7:
        /*0030*/ 	.byte	0x04, 0x12
        /*0032*/ 	.short	(.L_9 - .L_8)
	.align		4
.L_8:
        /*0034*/ 	.word	index@(_Z9genKernel7Networkii)
        /*0038*/ 	.word	0x00000000


	//----- nvinfo : EIATTR_MIN_STACK_SIZE
	.align		4
.L_9:
        /*003c*/ 	.byte	0x04, 0x12
        /*003e*/ 	.short	(.L_11 - .L_10)
	.align		4
.L_10:
        /*0040*/ 	.word	index@(_Z9srcKernel7Networki)
        /*0044*/ 	.word	0x00000000
.L_11:


//--------------------- .nv.compat                --------------------------
	.section	.nv.compat,"",@"SHT_CUDA_COMPAT_INFO"
	.align	4
        /*0000*/ 	.byte	0x02, 0x09, 0x00, 0x00, 0x02, 0x02, 0x01, 0x00, 0x02, 0x05, 0x05, 0x00, 0x03, 0x07, 0x01, 0x01
        /*0010*/ 	.byte	0x02, 0x03, 0x00, 0x00, 0x02, 0x06, 0x01, 0x00, 0x04, 0x0b, 0x08, 0x00, 0x09, 0x00, 0x00, 0x00
        /*0020*/ 	.byte	0x00, 0x00, 0x00, 0x00


//--------------------- .nv.info._Z9genKernel7Networkii --------------------------
	.section	.nv.info._Z9genKernel7Networkii,"",@"SHT_CUDA_INFO"
	.sectionflags	@""
	.align	4


	//----- nvinfo : EIATTR_CUDA_API_VERSION
	.align		4
        /*0000*/ 	.byte	0x04, 0x37
        /*0002*/ 	.short	(.L_13 - .L_12)
.L_12:
        /*0004*/ 	.word	0x00000082


	//----- nvinfo : EIATTR_KPARAM_INFO
	.align		4
.L_13:
        /*0008*/ 	.byte	0x04, 0x17
        /*000a*/ 	.short	(.L_15 - .L_14)
.L_14:
        /*000c*/ 	.word	0x00000000
        /*0010*/ 	.short	0x0002
        /*0012*/ 	.short	0x0084
        /*0014*/ 	.byte	0x00, 0xf0, 0x11, 0x00


	//----- nvinfo : EIATTR_KPARAM_INFO
	.align		4
.L_15:
        /*0018*/ 	.byte	0x04, 0x17
        /*001a*/ 	.short	(.L_17 - .L_16)
.L_16:
        /*001c*/ 	.word	0x00000000
        /*0020*/ 	.short	0x0001
        /*0022*/ 	.short	0x0080
        /*0024*/ 	.byte	0x00, 0xf0, 0x11, 0x00


	//----- nvinfo : EIATTR_KPARAM_INFO
	.align		4
.L_17:
        /*0028*/ 	.byte	0x04, 0x17
        /*002a*/ 	.short	(.L_19 - .L_18)
.L_18:
        /*002c*/ 	.word	0x00000000
        /*0030*/ 	.short	0x0000
        /*0032*/ 	.short	0x0000
        /*0034*/ 	.byte	0x00, 0xf0, 0x01, 0x02


	//----- nvinfo : EIATTR_SPARSE_MMA_MASK
	.align		4
.L_19:
        /*0038*/ 	.byte	0x03, 0x50
        /*003a*/ 	.short	0x0000


	//----- nvinfo : EIATTR_MAXREG_COUNT
	.align		4
        /*003c*/ 	.byte	0x03, 0x1b
        /*003e*/ 	.short	0x00ff


	//----- nvinfo : EIATTR_MERCURY_ISA_VERSION
	.align		4
        /*0040*/ 	.byte	0x03, 0x5f
        /*0042*/ 	.short	0x0101


	//----- nvinfo : EIATTR_VRC_CTA_INIT_COUNT
	.align		4
        /*0044*/ 	.byte	0x02, 0x4a
	.zero		1
	.zero		1


	//----- nvinfo : EIATTR_EXIT_INSTR_OFFSETS
	.align		4
        /*0048*/ 	.byte	0x04, 0x1c
        /*004a*/ 	.short	(.L_21 - .L_20)


	//   ....[0]....
.L_20:
        /*004c*/ 	.word	0x00000e80


	//   ....[1]....
        /*0050*/ 	.word	0x00000ff0


	//   ....[2]....
        /*0054*/ 	.word	0x00001060


	//----- nvinfo : EIATTR_CRS_STACK_SIZE
	.align		4
.L_21:
        /*0058*/ 	.byte	0x04, 0x1e
        /*005a*/ 	.short	(.L_23 - .L_22)
.L_22:
        /*005c*/ 	.word	0x00000000


	//----- nvinfo : EIATTR_CBANK_PARAM_SIZE
	.align		4
.L_23:
        /*0060*/ 	.byte	0x03, 0x19
        /*0062*/ 	.short	0x0088


	//----- nvinfo : EIATTR_PARAM_CBANK
	.align		4
        /*0064*/ 	.byte	0x04, 0x0a
        /*0066*/ 	.short	(.L_25 - .L_24)
	.align		4
.L_24:
        /*0068*/ 	.word	index@(.nv.constant0._Z9genKernel7Networkii)
        /*006c*/ 	.short	0x0380
        /*006e*/ 	.short	0x0088


	//----- nvinfo : EIATTR_SW_WAR
	.align		4
.L_25:
        /*0070*/ 	.byte	0x04, 0x36
        /*0072*/ 	.short	(.L_27 - .L_26)
.L_26:
        /*0074*/ 	.word	0x00000008
.L_27:


//--------------------- .nv.info._Z9srcKernel7Networki --------------------------
	.section	.nv.info._Z9srcKernel7Networki,"",@"SHT_CUDA_INFO"
	.sectionflags	@""
	.align	4


	//----- nvinfo : EIATTR_CUDA_API_VERSION
	.align		4
        /*0000*/ 	.byte	0x04, 0x37
        /*0002*/ 	.short	(.L_29 - .L_28)
.L_28:
        /*0004*/ 	.word	0x00000082


	//----- nvinfo : EIATTR_KPARAM_INFO
	.align		4
.L_29:
        /*0008*/ 	.byte	0x04, 0x17
        /*000a*/ 	.short	(.L_31 - .L_30)
.L_30:
        /*000c*/ 	.word	0x00000000
        /*0010*/ 	.short	0x0001
        /*0012*/ 	.short	0x0080
        /*0014*/ 	.byte	0x00, 0xf0, 0x11, 0x00


	//----- nvinfo : EIATTR_KPARAM_INFO
	.align		4
.L_31:
        /*0018*/ 	.byte	0x04, 0x17
        /*001a*/ 	.short	(.L_33 - .L_32)
.L_32:
        /*001c*/ 	.word	0x00000000
        /*0020*/ 	.short	0x0000
        /*0022*/ 	.short	0x0000
        /*0024*/ 	.byte	0x00, 0xf0, 0x01, 0x02


	//----- nvinfo : EIATTR_SPARSE_MMA_MASK
	.align		4
.L_33:
        /*0028*/ 	.byte	0x03, 0x50
        /*002a*/ 	.short	0x0000


	//----- nvinfo : EIATTR_MAXREG_COUNT
	.align		4
        /*002c*/ 	.byte	0x03, 0x1b
        /*002e*/ 	.short	0x00ff


	//----- nvinfo : EIATTR_MERCURY_ISA_VERSION
	.align		4
        /*0030*/ 	.byte	0x03, 0x5f
        /*0032*/ 	.short	0x0101


	//----- nvinfo : EIATTR_VRC_CTA_INIT_COUNT
	.align		4
        /*0034*/ 	.byte	0x02, 0x4a
	.zero		1
	.zero		1


	//----- nvinfo : EIATTR_EXIT_INSTR_OFFSETS
	.align		4
        /*0038*/ 	.byte	0x04, 0x1c
        /*003a*/ 	.short	(.L_35 - .L_34)


	//   ....[0]....
.L_34:
        /*003c*/ 	.word	0x00000110


	//----- nvinfo : EIATTR_CBANK_PARAM_SIZE
	.align		4
.L_35:
        /*0040*/ 	.byte	0x03, 0x19
        /*0042*/ 	.short	0x0084


	//----- nvinfo : EIATTR_PARAM_CBANK
	.align		4
        /*0044*/ 	.byte	0x04, 0x0a
        /*0046*/ 	.short	(.L_37 - .L_36)
	.align		4
.L_36:
        /*0048*/ 	.word	index@(.nv.constant0._Z9srcKernel7Networki)
        /*004c*/ 	.short	0x0380
        /*004e*/ 	.short	0x0084


	//----- nvinfo : EIATTR_SW_WAR
	.align		4
.L_37:
        /*0050*/ 	.byte	0x04, 0x36
        /*0052*/ 	.short	(.L_39 - .L_38)
.L_38:
        /*0054*/ 	.word	0x00000008
.L_39:


//--------------------- .nv.callgraph             --------------------------
	.section	.nv.callgraph,"",@"SHT_CUDA_CALLGRAPH"
	.align	4
	.sectionentsize	8
	.align		4
        /*0000*/ 	.word	0x00000000
	.align		4
        /*0004*/ 	.word	0xffffffff
	.align		4
        /*0008*/ 	.word	0x00000000
	.align		4
        /*000c*/ 	.word	0xfffffffe
	.align		4
        /*0010*/ 	.word	0x00000000
	.align		4
        /*0014*/ 	.word	0xfffffffd
	.align		4
        /*0018*/ 	.word	0x00000000
	.align		4
        /*001c*/ 	.word	0xfffffffc


//--------------------- .text._Z9genKernel7Networkii --------------------------
	.section	.text._Z9genKernel7Networkii,"ax",@progbits
	.align	128
        .global         _Z9genKernel7Networkii
        .type           _Z9genKernel7Networkii,@function
        .size           _Z9genKernel7Networkii,(.L_x_12 - _Z9genKernel7Networkii)
        .other          _Z9genKernel7Networkii,@"STO_CUDA_ENTRY STV_DEFAULT"
_Z9genKernel7Networkii:
.text._Z9genKernel7Networkii:
[----:B------:R-:W-:Y:S08]  /*0000*/  LDC R1, c[0x0][0x37c] ;  /* 0x0000df00ff017b82 */ /* 0x000ff00000000800 */
[----:B------:R-:W0:Y:S01]  /*0010*/  LDC R5, c[0x0][0x400] ;  /* 0x00010000ff057b82 */ /* 0x000e220000000800 */
[----:B------:R-:W1:Y:S07]  /*0020*/  LDCU.64 UR4, c[0x0][0x358] ;  /* 0x00006b00ff0477ac */ /* 0x000e6e0008000a00 */
[----:B------:R-:W0:Y:S01]  /*0030*/  LDC.64 R2, c[0x0][0x3f0] ;  /* 0x0000fc00ff027b82 */ /* 0x000e220000000a00 */
[----:B------:R-:W2:Y:S01]  /*0040*/  S2R R7, SR_TID.X ;  /* 0x0000000000077919 */ /* 0x000ea20000002100 */
[----:B------:R-:W3:Y:S01]  /*0050*/  LDCU UR6, c[0x0][0x404] ;  /* 0x00008080ff0677ac */ /* 0x000ee20008000800 */
[----:B0-----:R-:W-:-:S05]  /*0060*/  IMAD.WIDE R2, R5, 0x4, R2 ;  /* 0x0000000405027825 */ /* 0x001fca00078e0202 */
[----:B------:R-:W0:Y:S01]  /*0070*/  LDC.64 R4, c[0x0][0x3f8] ;  /* 0x0000fe00ff047b82 */ /* 0x000e220000000a00 */
[----:B-1----:R-:W2:Y:S02]  /*0080*/  LDG.E R2, desc[UR4][R2.64] ;  /* 0x0000000402027981 */ /* 0x002ea4000c1e1900 */
[----:B--2---:R-:W-:-:S04]  /*0090*/  IMAD.IADD R7, R2, 0x1, R7 ;  /* 0x0000000102077824 */ /* 0x004fc800078e0207 */
[----:B0-----:R-:W-:Y:S02]  /*00a0*/  IMAD.WIDE R4, R7, 0x4, R4 ;  /* 0x0000000407047825 */ /* 0x001fe400078e0204 */
[----:B------:R-:W0:Y:S03]  /*00b0*/  LDC.64 R6, c[0x0][0x3b0] ;  /* 0x0000ec00ff067b82 */ /* 0x000e260000000a00 */
[----:B------:R-:W0:Y:S02]  /*00c0*/  LDG.E R0, desc[UR4][R4.64] ;  /* 0x0000000404007981 */ /* 0x000e24000c1e1900 */
[----:B0-----:R-:W-:-:S05]  /*00d0*/  IMAD.WIDE R6, R0, 0x4, R6 ;  /* 0x0000000400067825 */ /* 0x001fca00078e0206 */
[----:B------:R-:W2:Y:S04]  /*00e0*/  LDG.E R14, desc[UR4][R6.64] ;  /* 0x00000004060e7981 */ /* 0x000ea8000c1e1900 */
[----:B------:R-:W2:Y:S01]  /*00f0*/  LDG.E R9, desc[UR4][R6.64+0x4] ;  /* 0x0000040406097981 */ /* 0x000ea2000c1e1900 */
[----:B------:R-:W-:Y:S01]  /*0100*/  BSSY.RECONVERGENT B0, `(.L_x_0) ;  /* 0x00000c5000007945 */ /* 0x000fe20003800200 */
[----:B------:R-:W-:Y:S02]  /*0110*/  IMAD.MOV.U32 R19, RZ, RZ, RZ ;  /* 0x000000ffff137224 */ /* 0x000fe400078e00ff */
[----:B--2---:R-:W-:-:S05]  /*0120*/  IMAD.IADD R15, R9, 0x1, -R14 ;  /* 0x00000001090f7824 */ /* 0x004fca00078e0a0e */
[----:B------:R-:W-:-:S13]  /*0130*/  ISETP.GE.AND P0, PT, R15, 0x1, PT ;  /* 0x000000010f00780c */ /* 0x000fda0003f06270 */
[----:B---3--:R-:W-:Y:S05]  /*0140*/  @!P0 BRA `(.L_x_1) ;  /* 0x0000000c00008947 */ /* 0x008fea0003800000 */
[----:B------:R-:W-:Y:S01]  /*0150*/  IMAD.IADD R9, R14, 0x1, -R9 ;  /* 0x000000010e097824 */ /* 0x000fe200078e0a09 */
[----:B------:R-:W-:Y:S01]  /*0160*/  LOP3.LUT R26, R15, 0x7, RZ, 0xc0, !PT ;  /* 0x000000070f1a7812 */ /* 0x000fe200078ec0ff */
[----:B------:R-:W-:Y:S01]  /*0170*/  BSSY.RECONVERGENT B1, `(.L_x_2) ;  /* 0x0000057000017945 */ /* 0x000fe20003800200 */
[----:B------:R-:W-:Y:S02]  /*0180*/  IMAD.MOV.U32 R17, RZ, RZ, RZ ;  /* 0x000000ffff117224 */ /* 0x000fe400078e00ff */
[----:B------:R-:W-:Y:S01]  /*0190*/  ISETP.GT.U32.AND P1, PT, R9, -0x8, PT ;  /* 0xfffffff80900780c */ /* 0x000fe20003f24070 */
[----:B------:R-:W-:Y:S01]  /*01a0*/  IMAD.MOV.U32 R19, RZ, RZ, RZ ;  /* 0x000000ffff137224 */ /* 0x000fe200078e00ff */
[----:B------:R-:W-:-:S11]  /*01b0*/  ISETP.NE.AND P0, PT, R26, RZ, PT ;  /* 0x000000ff1a00720c */ /* 0x000fd60003f05270 */
[----:B------:R-:W-:Y:S05]  /*01c0*/  @P1 BRA `(.L_x_3) ;  /* 0x0000000400441947 */ /* 0x000fea0003800000 */
[----:B------:R-:W0:Y:S01]  /*01d0*/  LDC R16, c[0x0][0x398] ;  /* 0x0000e600ff107b82 */ /* 0x000e220000000800 */
[----:B------:R-:W-:Y:S02]  /*01e0*/  LOP3.LUT R17, R15, 0x7ffffff8, RZ, 0xc0, !PT ;  /* 0x7ffffff80f117812 */ /* 0x000fe400078ec0ff */
[----:B------:R-:W-:-:S05]  /*01f0*/  CS2R R18, SRZ ;  /* 0x0000000000127805 */ /* 0x000fca000001ff00 */
[----:B------:R-:W1:Y:S08]  /*0200*/  LDC.64 R2, c[0x0][0x3e8] ;  /* 0x0000fa00ff027b82 */ /* 0x000e700000000a00 */
[----:B------:R-:W2:Y:S02]  /*0210*/  LDC.64 R4, c[0x0][0x3b8] ;  /* 0x0000ee00ff047b82 */ /* 0x000ea40000000a00 */
.L_x_4:
[----:B------:R-:W-:-:S04]  /*0220*/  IMAD.IADD R7, R14, 0x1, R18 ;  /* 0x000000010e077824 */ /* 0x000fc800078e0212 */
[----:B--2---:R-:W-:-:S05]  /*0230*/  IMAD.WIDE R6, R7, 0x4, R4 ;  /* 0x0000000407067825 */ /* 0x004fca00078e0204 */
[----:B------:R-:W0:Y:S04]  /*0240*/  LDG.E R23, desc[UR4][R6.64] ;  /* 0x0000000406177981 */ /* 0x000e28000c1e1900 */
[----:B------:R-:W2:Y:S04]  /*0250*/  LDG.E R27, desc[UR4][R6.64+0x4] ;  /* 0x00000404061b7981 */ /* 0x000ea8000c1e1900 */
[----:B------:R-:W3:Y:S04]  /*0260*/  LDG.E R13, desc[UR4][R6.64+0x10] ;  /* 0x00001004060d7981 */ /* 0x000ee8000c1e1900 */
[----:B------:R-:W4:Y:S04]  /*0270*/  LDG.E R9, desc[UR4][R6.64+0x8] ;  /* 0x0000080406097981 */ /* 0x000f28000c1e1900 */
[----:B------:R-:W5:Y:S04]  /*0280*/  LDG.E R11, desc[UR4][R6.64+0x14] ;  /* 0x00001404060b7981 */ /* 0x000f68000c1e1900 */
[----:B------:R-:W5:Y:S04]  /*0290*/  LDG.E R8, desc[UR4][R6.64+0xc] ;  /* 0x00000c0406087981 */ /* 0x000f68000c1e1900 */
[----:B------:R-:W5:Y:S04]  /*02a0*/  LDG.E R21, desc[UR4][R6.64+0x18] ;  /* 0x0000180406157981 */ /* 0x000f68000c1e1900 */
[----:B------:R5:W5:Y:S01]  /*02b0*/  LDG.E R25, desc[UR4][R6.64+0x1c] ;  /* 0x00001c0406197981 */ /* 0x000b62000c1e1900 */
[----:B0-----:R-:W-:-:S02]  /*02c0*/  IMAD R23, R16, UR6, R23 ;  /* 0x0000000610177c24 */ /* 0x001fc4000f8e0217 */
[C---:B--2---:R-:W-:Y:S02]  /*02d0*/  IMAD R27, R16.reuse, UR6, R27 ;  /* 0x00000006101b7c24 */ /* 0x044fe4000f8e021b */
[----:B---3--:R-:W-:Y:S02]  /*02e0*/  IMAD R13, R16, UR6, R13 ;  /* 0x00000006100d7c24 */ /* 0x008fe4000f8e020d */
[----:B-1----:R-:W-:-:S04]  /*02f0*/  IMAD.WIDE R28, R23, 0x4, R2 ;  /* 0x00000004171c7825 */ /* 0x002fc800078e0202 */
[C---:B----4-:R-:W-:Y:S01]  /*0300*/  IMAD R9, R16.reuse, UR6, R9 ;  /* 0x0000000610097c24 */ /* 0x050fe2000f8e0209 */
[----:B------:R-:W2:Y:S01]  /*0310*/  LDG.E R20, desc[UR4][R28.64] ;  /* 0x000000041c147981 */ /* 0x000ea2000c1e1900 */
[----:B-----5:R-:W-:Y:S02]  /*0320*/  IMAD R12, R16, UR6, R11 ;  /* 0x00000006100c7c24 */ /* 0x020fe4000f8e020b */
[----:B------:R-:W-:-:S04]  /*0330*/  IMAD.WIDE R22, R27, 0x4, R2 ;  /* 0x000000041b167825 */ /* 0x000fc800078e0202 */
[----:B------:R-:W-:Y:S01]  /*0340*/  IMAD R8, R16, UR6, R8 ;  /* 0x0000000610087c24 */ /* 0x000fe2000f8e0208 */
[----:B------:R0:W3:Y:S01]  /*0350*/  LDG.E R27, desc[UR4][R22.64] ;  /* 0x00000004161b7981 */ /* 0x0000e2000c1e1900 */
[----:B------:R-:W-:-:S04]  /*0360*/  IMAD.WIDE R10, R13, 0x4, R2 ;  /* 0x000000040d0a7825 */ /* 0x000fc800078e0202 */
[--C-:B------:R-:W-:Y:S02]  /*0370*/  IMAD.WIDE R6, R9, 0x4, R2.reuse ;  /* 0x0000000409067825 */ /* 0x100fe400078e0202 */
[----:B------:R-:W4:Y:S02]  /*0380*/  LDG.E R10, desc[UR4][R10.64] ;  /* 0x000000040a0a7981 */ /* 0x000f24000c1e1900 */
[--C-:B------:R-:W-:Y:S02]  /*0390*/  IMAD.WIDE R8, R8, 0x4, R2.reuse ;  /* 0x0000000408087825 */ /* 0x100fe400078e0202 */
[----:B------:R-:W5:Y:S02]  /*03a0*/  LDG.E R6, desc[UR4][R6.64] ;  /* 0x0000000406067981 */ /* 0x000f64000c1e1900 */
[----:B------:R-:W-:Y:S02]  /*03b0*/  IMAD.WIDE R12, R12, 0x4, R2 ;  /* 0x000000040c0c7825 */ /* 0x000fe400078e0202 */
[----:B------:R1:W5:Y:S02]  /*03c0*/  LDG.E R8, desc[UR4][R8.64] ;  /* 0x0000000408087981 */ /* 0x000364000c1e1900 */
[----:B------:R-:W-:-:S02]  /*03d0*/  IMAD R21, R16, UR6, R21 ;  /* 0x0000000610157c24 */ /* 0x000fc4000f8e0215 */
[----:B------:R-:W5:Y:S01]  /*03e0*/  LDG.E R12, desc[UR4][R12.64] ;  /* 0x000000040c0c7981 */ /* 0x000f62000c1e1900 */
[----:B------:R-:W-:Y:S02]  /*03f0*/  IMAD R25, R16, UR6, R25 ;  /* 0x0000000610197c24 */ /* 0x000fe4000f8e0219 */
[----:B0-----:R-:W-:-:S04]  /*0400*/  IMAD.WIDE R22, R21, 0x4, R2 ;  /* 0x0000000415167825 */ /* 0x001fc800078e0202 */
[----:B------:R-:W-:Y:S02]  /*0410*/  IMAD.WIDE R24, R25, 0x4, R2 ;  /* 0x0000000419187825 */ /* 0x000fe400078e0202 */
[----:B------:R-:W5:Y:S04]  /*0420*/  LDG.E R22, desc[UR4][R22.64] ;  /* 0x0000000416167981 */ /* 0x000f68000c1e1900 */
[----:B------:R-:W5:Y:S01]  /*0430*/  LDG.E R24, desc[UR4][R24.64] ;  /* 0x0000000418187981 */ /* 0x000f62000c1e1900 */
[----:B------:R-:W-:Y:S01]  /*0440*/  LOP3.LUT R28, RZ, R18, RZ, 0x33, !PT ;  /* 0x00000012ff1c7212 */ /* 0x000fe200078e33ff */
[----:B-1----:R-:W-:Y:S02]  /*0450*/  HFMA2 R9, -RZ, RZ, 0, 5.9604644775390625e-08 ;  /* 0x00000001ff097431 */ /* 0x002fe400000001ff */
[----:B------:R-:W-:-:S02]  /*0460*/  IMAD.IADD R7, R15, 0x1, -R18 ;  /* 0x000000010f077824 */ /* 0x000fc400078e0a12 */
[----:B------:R-:W-:Y:S02]  /*0470*/  IMAD.IADD R28, R15, 0x1, R28 ;  /* 0x000000010f1c7824 */ /* 0x000fe400078e021c */
[----:B------:R-:W-:-:S03]  /*0480*/  VIADD R11, R7, 0xfffffffe ;  /* 0xfffffffe070b7836 */ /* 0x000fc60000000000 */
[C---:B------:R-:W-:Y:S02]  /*0490*/  SHF.L.U32 R28, R9.reuse, R28, RZ ;  /* 0x0000001c091c7219 */ /* 0x040fe400000006ff */
[----:B------:R-:W-:Y:S01]  /*04a0*/  SHF.L.U32 R11, R9, R11, RZ ;  /* 0x0000000b090b7219 */ /* 0x000fe200000006ff */
[----:B------:R-:W-:Y:S01]  /*04b0*/  VIADD R18, R18, 0x8 ;  /* 0x0000000812127836 */ /* 0x000fe20000000000 */
[----:B--2---:R-:W-:-:S04]  /*04c0*/  ISETP.NE.AND P1, PT, R20, RZ, PT ;  /* 0x000000ff1400720c */ /* 0x004fc80003f25270 */
[----:B------:R-:W-:Y:S02]  /*04d0*/  SEL R28, R28, RZ, P1 ;  /* 0x000000ff1c1c7207 */ /* 0x000fe40000800000 */
[----:B---3--:R-:W-:-:S04]  /*04e0*/  ISETP.NE.AND P2, PT, R27, RZ, PT ;  /* 0x000000ff1b00720c */ /* 0x008fc80003f45270 */
[----:B------:R-:W-:Y:S02]  /*04f0*/  SEL R11, R11, RZ, P2 ;  /* 0x000000ff0b0b7207 */ /* 0x000fe40001000000 */
[----:B----4-:R-:W-:Y:S01]  /*0500*/  ISETP.NE.AND P3, PT, R10, RZ, PT ;  /* 0x000000ff0a00720c */ /* 0x010fe20003f65270 */
[C---:B------:R-:W-:Y:S01]  /*0510*/  VIADD R10, R7.reuse, 0xfffffffb ;  /* 0xfffffffb070a7836 */ /* 0x040fe20000000000 */
[----:B-----5:R-:W-:Y:S01]  /*0520*/  ISETP.NE.AND P1, PT, R6, RZ, PT ;  /* 0x000000ff0600720c */ /* 0x020fe20003f25270 */
[----:B------:R-:W-:-:S03]  /*0530*/  VIADD R6, R7, 0xfffffffd ;  /* 0xfffffffd07067836 */ /* 0x000fc60000000000 */
[----:B------:R-:W-:Y:S02]  /*0540*/  SHF.L.U32 R10, R9, R10, RZ ;  /* 0x0000000a090a7219 */ /* 0x000fe400000006ff */
[----:B------:R-:W-:Y:S01]  /*0550*/  ISETP.NE.AND P2, PT, R8, RZ, PT ;  /* 0x000000ff0800720c */ /* 0x000fe20003f45270 */
[----:B------:R-:W-:Y:S01]  /*0560*/  VIADD R8, R7, 0xfffffffc ;  /* 0xfffffffc07087836 */ /* 0x000fe20000000000 */
[----:B------:R-:W-:Y:S01]  /*0570*/  LOP3.LUT R19, R11, R28, R19, 0xfe, !PT ;  /* 0x0000001c0b137212 */ /* 0x000fe200078efe13 */
[C---:B------:R-:W-:Y:S01]  /*0580*/  VIADD R28, R7.reuse, 0xfffffff8 ;  /* 0xfffffff8071c7836 */ /* 0x040fe20000000000 */
[----:B------:R-:W-:Y:S01]  /*0590*/  ISETP.NE.AND P4, PT, R12, RZ, PT ;  /* 0x000000ff0c00720c */ /* 0x000fe20003f85270 */
[C---:B------:R-:W-:Y:S01]  /*05a0*/  VIADD R12, R7.reuse, 0xfffffffa ;  /* 0xfffffffa070c7836 */ /* 0x040fe20000000000 */
[----:B------:R-:W-:Y:S02]  /*05b0*/  IADD3 R20, PT, PT, R7, -0x7, RZ ;  /* 0xfffffff907147810 */ /* 0x000fe40007ffe0ff */
[----:B------:R-:W-:-:S02]  /*05c0*/  SHF.L.U32 R6, R9, R6, RZ ;  /* 0x0000000609067219 */ /* 0x000fc400000006ff */
[C---:B------:R-:W-:Y:S02]  /*05d0*/  SHF.L.U32 R8, R9.reuse, R8, RZ ;  /* 0x0000000809087219 */ /* 0x040fe400000006ff */
[----:B------:R-:W-:Y:S02]  /*05e0*/  SEL R7, R10, RZ, P3 ;  /* 0x000000ff0a077207 */ /* 0x000fe40001800000 */
[----:B------:R-:W-:Y:S02]  /*05f0*/  ISETP.NE.AND P3, PT, R18, R17, PT ;  /* 0x000000111200720c */ /* 0x000fe40003f65270 */
[----:B------:R-:W-:Y:S02]  /*0600*/  SEL R6, R6, RZ, P1 ;  /* 0x000000ff06067207 */ /* 0x000fe40000800000 */
[----:B------:R-:W-:Y:S02]  /*0610*/  SEL R8, R8, RZ, P2 ;  /* 0x000000ff08087207 */ /* 0x000fe40001000000 */
[----:B------:R-:W-:-:S02]  /*0620*/  SHF.L.U32 R12, R9, R12, RZ ;  /* 0x0000000c090c7219 */ /* 0x000fc400000006ff */
[C---:B------:R-:W-:Y:S02]  /*0630*/  SHF.L.U32 R20, R9.reuse, R20, RZ ;  /* 0x0000001409147219 */ /* 0x040fe400000006ff */
[----:B------:R-:W-:Y:S02]  /*0640*/  SHF.L.U32 R28, R9, R28, RZ ;  /* 0x0000001c091c7219 */ /* 0x000fe400000006ff */
[----:B------:R-:W-:Y:S02]  /*0650*/  LOP3.LUT R6, R8, R6, R19, 0xfe, !PT ;  /* 0x0000000608067212 */ /* 0x000fe400078efe13 */
[----:B------:R-:W-:Y:S02]  /*0660*/  SEL R12, R12, RZ, P4 ;  /* 0x000000ff0c0c7207 */ /* 0x000fe40002000000 */
[----:B------:R-:W-:Y:S02]  /*0670*/  ISETP.NE.AND P1, PT, R22, RZ, PT ;  /* 0x000000ff1600720c */ /* 0x000fe40003f25270 */
[----:B------:R-:W-:-:S02]  /*0680*/  ISETP.NE.AND P2, PT, R24, RZ, PT ;  /* 0x000000ff1800720c */ /* 0x000fc40003f45270 */
[----:B------:R-:W-:Y:S02]  /*0690*/  LOP3.LUT R6, R12, R7, R6, 0xfe, !PT ;  /* 0x000000070c067212 */ /* 0x000fe400078efe06 */
[----:B------:R-:W-:Y:S02]  /*06a0*/  SEL R19, R20, RZ, P1 ;  /* 0x000000ff14137207 */ /* 0x000fe40000800000 */
[----:B------:R-:W-:-:S04]  /*06b0*/  SEL R28, R28, RZ, P2 ;  /* 0x000000ff1c1c7207 */ /* 0x000fc80001000000 */
[----:B------:R-:W-:Y:S01]  /*06c0*/  LOP3.LUT R19, R28, R19, R6, 0xfe, !PT ;  /* 0x000000131c137212 */ /* 0x000fe200078efe06 */
[----:B------:R-:W-:Y:S06]  /*06d0*/  @P3 BRA `(.L_x_4) ;  /* 0xfffffff800d03947 */ /* 0x000fec000383ffff */
.L_x_3:
[----:B------:R-:W-:Y:S05]  /*06e0*/  BSYNC.RECONVERGENT B1 ;  /* 0x0000000000017941 */ /* 0x000fea0003800200 */
.L_x_2:
[----:B------:R-:W-:Y:S05]  /*06f0*/  @!P0 BRA `(.L_x_1) ;  /* 0x0000000400948947 */ /* 0x000fea0003800000 */
[----:B------:R-:W-:Y:S01]  /*0700*/  ISETP.GE.U32.AND P1, PT, R26, 0x4, PT ;  /* 0x000000041a00780c */ /* 0x000fe20003f26070 */
[----:B------:R-:W-:Y:S01]  /*0710*/  BSSY.RECONVERGENT B1, `(.L_x_5) ;  /* 0x0000030000017945 */ /* 0x000fe20003800200 */
[----:B------:R-:W-:-:S04]  /*0720*/  LOP3.LUT R12, R15, 0x3, RZ, 0xc0, !PT ;  /* 0x000000030f0c7812 */ /* 0x000fc800078ec0ff */
[----:B------:R-:W-:-:S07]  /*0730*/  ISETP.NE.AND P0, PT, R12, RZ, PT ;  /* 0x000000ff0c00720c */ /* 0x000fce0003f05270 */
[----:B------:R-:W-:Y:S06]  /*0740*/  @!P1 BRA `(.L_x_6) ;  /* 0x0000000000b09947 */ /* 0x000fec0003800000 */
[----:B------:R-:W0:Y:S01]  /*0750*/  LDC.64 R4, c[0x0][0x3b8] ;  /* 0x0000ee00ff047b82 */ /* 0x000e220000000a00 */
[----:B------:R-:W-:Y:S01]  /*0760*/  IMAD.IADD R3, R14, 0x1, R17 ;  /* 0x000000010e037824 */ /* 0x000fe200078e0211 */
[----:B------:R-:W1:Y:S06]  /*0770*/  LDCU UR7, c[0x0][0x404] ;  /* 0x00008080ff0777ac */ /* 0x000e6c0008000800 */
[----:B------:R-:W1:Y:S01]  /*0780*/  LDC R21, c[0x0][0x398] ;  /* 0x0000e600ff157b82 */ /* 0x000e620000000800 */
[----:B0-----:R-:W-:-:S07]  /*0790*/  IMAD.WIDE R4, R3, 0x4, R4 ;  /* 0x0000000403047825 */ /* 0x001fce00078e0204 */
[----:B------:R-:W0:Y:S01]  /*07a0*/  LDC.64 R2, c[0x0][0x3e8] ;  /* 0x0000fa00ff027b82 */ /* 0x000e220000000a00 */
[----:B------:R-:W1:Y:S04]  /*07b0*/  LDG.E R6, desc[UR4][R4.64] ;  /* 0x0000000404067981 */ /* 0x000e68000c1e1900 */
[----:B------:R-:W2:Y:S04]  /*07c0*/  LDG.E R8, desc[UR4][R4.64+0x4] ;  /* 0x0000040404087981 */ /* 0x000ea8000c1e1900 */
[----:B------:R-:W3:Y:S04]  /*07d0*/  LDG.E R10, desc[UR4][R4.64+0x8] ;  /* 0x00000804040a7981 */ /* 0x000ee8000c1e1900 */
[----:B------:R-:W4:Y:S01]  /*07e0*/  LDG.E R13, desc[UR4][R4.64+0xc] ;  /* 0x00000c04040d7981 */ /* 0x000f22000c1e1900 */
[----:B-1----:R-:W-:-:S02]  /*07f0*/  IMAD R7, R21, UR7, R6 ;  /* 0x0000000715077c24 */ /* 0x002fc4000f8e0206 */
[----:B--2---:R-:W-:Y:S02]  /*0800*/  IMAD R9, R21, UR7, R8 ;  /* 0x0000000715097c24 */ /* 0x004fe4000f8e0208 */
[----:B0-----:R-:W-:-:S04]  /*0810*/  IMAD.WIDE R6, R7, 0x4, R2 ;  /* 0x0000000407067825 */ /* 0x001fc800078e0202 */
[C---:B---3--:R-:W-:Y:S02]  /*0820*/  IMAD R11, R21.reuse, UR7, R10 ;  /* 0x00000007150b7c24 */ /* 0x048fe4000f8e020a */
[----:B----4-:R-:W-:Y:S01]  /*0830*/  IMAD R13, R21, UR7, R13 ;  /* 0x00000007150d7c24 */ /* 0x010fe2000f8e020d */
[----:B------:R-:W2:Y:S01]  /*0840*/  LDG.E R6, desc[UR4][R6.64] ;  /* 0x0000000406067981 */ /* 0x000ea2000c1e1900 */
[----:B------:R-:W-:-:S04]  /*0850*/  IMAD.WIDE R8, R9, 0x4, R2 ;  /* 0x0000000409087825 */ /* 0x000fc800078e0202 */
[--C-:B------:R-:W-:Y:S02]  /*0860*/  IMAD.WIDE R10, R11, 0x4, R2.reuse ;  /* 0x000000040b0a7825 */ /* 0x100fe400078e0202 */
[----:B------:R-:W3:Y:S02]  /*0870*/  LDG.E R8, desc[UR4][R8.64] ;  /* 0x0000000408087981 */ /* 0x000ee4000c1e1900 */
[----:B------:R-:W-:Y:S02]  /*0880*/  IMAD.WIDE R2, R13, 0x4, R2 ;  /* 0x000000040d027825 */ /* 0x000fe400078e0202 */
[----:B------:R-:W4:Y:S04]  /*0890*/  LDG.E R10, desc[UR4][R10.64] ;  /* 0x000000040a0a7981 */ /* 0x000f28000c1e1900 */
[----:B------:R-:W5:Y:S01]  /*08a0*/  LDG.E R2, desc[UR4][R2.64] ;  /* 0x0000000402027981 */ /* 0x000f62000c1e1900 */
[----:B------:R-:W-:Y:S01]  /*08b0*/  LOP3.LUT R4, RZ, R17, RZ, 0x33, !PT ;  /* 0x00000011ff047212 */ /* 0x000fe200078e33ff */
[----:B------:R-:W-:-:S02]  /*08c0*/  IMAD.IADD R5, R15, 0x1, -R17 ;  /* 0x000000010f057824 */ /* 0x000fc400078e0a11 */
[----:B------:R-:W-:Y:S02]  /*08d0*/  IMAD.MOV.U32 R18, RZ, RZ, 0x1 ;  /* 0x00000001ff127424 */ /* 0x000fe400078e00ff */
[----:B------:R-:W-:Y:S01]  /*08e0*/  IMAD.IADD R4, R15, 0x1, R4 ;  /* 0x000000010f047824 */ /* 0x000fe200078e0204 */
[C---:B------:R-:W-:Y:S01]  /*08f0*/  IADD3 R13, PT, PT, R5.reuse, -0x2, RZ ;  /* 0xfffffffe050d7810 */ /* 0x040fe20007ffe0ff */
[C---:B------:R-:W-:Y:S02]  /*0900*/  VIADD R16, R5.reuse, 0xfffffffd ;  /* 0xfffffffd05107836 */ /* 0x040fe40000000000 */
[----:B------:R-:W-:Y:S01]  /*0910*/  VIADD R5, R5, 0xfffffffc ;  /* 0xfffffffc05057836 */ /* 0x000fe20000000000 */
[C---:B------:R-:W-:Y:S02]  /*0920*/  SHF.L.U32 R4, R18.reuse, R4, RZ ;  /* 0x0000000412047219 */ /* 0x040fe400000006ff */
[C---:B------:R-:W-:Y:S02]  /*0930*/  SHF.L.U32 R13, R18.reuse, R13, RZ ;  /* 0x0000000d120d7219 */ /* 0x040fe400000006ff */
[----:B------:R-:W-:-:S02]  /*0940*/  SHF.L.U32 R16, R18, R16, RZ ;  /* 0x0000001012107219 */ /* 0x000fc400000006ff */
[----:B------:R-:W-:Y:S01]  /*0950*/  SHF.L.U32 R5, R18, R5, RZ ;  /* 0x0000000512057219 */ /* 0x000fe200000006ff */
[----:B------:R-:W-:Y:S01]  /*0960*/  VIADD R17, R17, 0x4 ;  /* 0x0000000411117836 */ /* 0x000fe20000000000 */
[----:B--2---:R-:W-:Y:S02]  /*0970*/  ISETP.NE.AND P1, PT, R6, RZ, PT ;  /* 0x000000ff0600720c */ /* 0x004fe40003f25270 */
[----:B---3--:R-:W-:Y:S02]  /*0980*/  ISETP.NE.AND P2, PT, R8, RZ, PT ;  /* 0x000000ff0800720c */ /* 0x008fe40003f45270 */
[----:B----4-:R-:W-:Y:S02]  /*0990*/  ISETP.NE.AND P3, PT, R10, RZ, PT ;  /* 0x000000ff0a00720c */ /* 0x010fe40003f65270 */
[----:B------:R-:W-:Y:S02]  /*09a0*/  SEL R4, R4, RZ, P1 ;  /* 0x000000ff04047207 */ /* 0x000fe40000800000 */
[----:B-----5:R-:W-:-:S02]  /*09b0*/  ISETP.NE.AND P4, PT, R2, RZ, PT ;  /* 0x000000ff0200720c */ /* 0x020fc40003f85270 */
[----:B------:R-:W-:Y:S02]  /*09c0*/  SEL R13, R13, RZ, P2 ;  /* 0x000000ff0d0d7207 */ /* 0x000fe40001000000 */
[----:B------:R-:W-:Y:S02]  /*09d0*/  SEL R16, R16, RZ, P3 ;  /* 0x000000ff10107207 */ /* 0x000fe40001800000 */
[----:B------:R-:W-:Y:S02]  /*09e0*/  SEL R5, R5, RZ, P4 ;  /* 0x000000ff05057207 */ /* 0x000fe40002000000 */
[----:B------:R-:W-:-:S04]  /*09f0*/  LOP3.LUT R4, R16, R4, R13, 0xfe, !PT ;  /* 0x0000000410047212 */ /* 0x000fc800078efe0d */
[----:B------:R-:W-:-:S07]  /*0a00*/  LOP3.LUT R19, R19, R4, R5, 0xfe, !PT ;  /* 0x0000000413137212 */ /* 0x000fce00078efe05 */
.L_x_6:
[----:B------:R-:W-:Y:S05]  /*0a10*/  BSYNC.RECONVERGENT B1 ;  /* 0x0000000000017941 */ /* 0x000fea0003800200 */
.L_x_5:
[----:B------:R-:W-:Y:S05]  /*0a20*/  @!P0 BRA `(.L_x_1) ;  /* 0x0000000000c88947 */ /* 0x000fea0003800000 */
[----:B------:R-:W-:Y:S01]  /*0a30*/  ISETP.NE.AND P0, PT, R12, 0x1, PT ;  /* 0x000000010c00780c */ /* 0x000fe20003f05270 */
[----:B------:R-:W-:Y:S01]  /*0a40*/  BSSY.RECONVERGENT B1, `(.L_x_7) ;  /* 0x000001e000017945 */ /* 0x000fe20003800200 */
[----:B------:R-:W-:-:S04]  /*0a50*/  LOP3.LUT R2, R15, 0x1, RZ, 0xc0, !PT ;  /* 0x000000010f027812 */ /* 0x000fc800078ec0ff */
[----:B------:R-:W-:-:S07]  /*0a60*/  ISETP.NE.U32.AND P1, PT, R2, 0x1, PT ;  /* 0x000000010200780c */ /* 0x000fce0003f25070 */
        /* <DEDUP_REMOVED lines=8> */
[----:B------:R-:W2:Y:S01]  /*0af0*/  LDG.E R8, desc[UR4][R2.64+0x4] ;  /* 0x0000040402087981 */ /* 0x000ea2000c1e1900 */
[C---:B-1----:R-:W-:Y:S02]  /*0b00*/  IMAD R9, R7.reuse, UR7, R6 ;  /* 0x0000000707097c24 */ /* 0x042fe4000f8e0206 */
[----:B--2---:R-:W-:Y:S02]  /*0b10*/  IMAD R11, R7, UR7, R8 ;  /* 0x00000007070b7c24 */ /* 0x004fe4000f8e0208 */
[----:B0-----:R-:W-:-:S04]  /*0b20*/  IMAD.WIDE R6, R9, 0x4, R4 ;  /* 0x0000000409067825 */ /* 0x001fc800078e0204 */
[----:B------:R-:W-:Y:S02]  /*0b30*/  IMAD.WIDE R4, R11, 0x4, R4 ;  /* 0x000000040b047825 */ /* 0x000fe400078e0204 */
[----:B------:R-:W2:Y:S04]  /*0b40*/  LDG.E R6, desc[UR4][R6.64] ;  /* 0x0000000406067981 */ /* 0x000ea8000c1e1900 */
[----:B------:R-:W3:Y:S01]  /*0b50*/  LDG.E R4, desc[UR4][R4.64] ;  /* 0x0000000404047981 */ /* 0x000ee2000c1e1900 */
[----:B------:R-:W-:Y:S01]  /*0b60*/  LOP3.LUT R8, RZ, R17, RZ, 0x33, !PT ;  /* 0x00000011ff087212 */ /* 0x000fe200078e33ff */
[----:B------:R-:W-:Y:S01]  /*0b70*/  IMAD.MOV.U32 R3, RZ, RZ, 0x1 ;  /* 0x00000001ff037424 */ /* 0x000fe200078e00ff */
[----:B------:R-:W-:Y:S02]  /*0b80*/  IADD3 R2, PT, PT, R15, -0x2, -R17 ;  /* 0xfffffffe0f027810 */ /* 0x000fe40007ffe811 */
[----:B------:R-:W-:Y:S01]  /*0b90*/  IADD3 R17, PT, PT, R17, 0x2, RZ ;  /* 0x0000000211117810 */ /* 0x000fe20007ffe0ff */
[----:B------:R-:W-:Y:S01]  /*0ba0*/  IMAD.IADD R8, R15, 0x1, R8 ;  /* 0x000000010f087824 */ /* 0x000fe200078e0208 */
[----:B------:R-:W-:-:S04]  /*0bb0*/  SHF.L.U32 R2, R3, R2, RZ ;  /* 0x0000000203027219 */ /* 0x000fc800000006ff */
[----:B------:R-:W-:Y:S02]  /*0bc0*/  SHF.L.U32 R8, R3, R8, RZ ;  /* 0x0000000803087219 */ /* 0x000fe400000006ff */
[----:B--2---:R-:W-:Y:S02]  /*0bd0*/  ISETP.NE.AND P0, PT, R6, RZ, PT ;  /* 0x000000ff0600720c */ /* 0x004fe40003f05270 */
[----:B---3--:R-:W-:Y:S02]  /*0be0*/  ISETP.NE.AND P2, PT, R4, RZ, PT ;  /* 0x000000ff0400720c */ /* 0x008fe40003f45270 */
[----:B------:R-:W-:Y:S02]  /*0bf0*/  SEL R8, R8, RZ, P0 ;  /* 0x000000ff08087207 */ /* 0x000fe40000000000 */
[----:B------:R-:W-:-:S04]  /*0c00*/  SEL R2, R2, RZ, P2 ;  /* 0x000000ff02027207 */ /* 0x000fc80001000000 */
[----:B------:R-:W-:-:S07]  /*0c10*/  LOP3.LUT R19, R19, R8, R2, 0xfe, !PT ;  /* 0x0000000813137212 */ /* 0x000fce00078efe02 */
.L_x_8:
[----:B------:R-:W-:Y:S05]  /*0c20*/  BSYNC.RECONVERGENT B1 ;  /* 0x0000000000017941 */ /* 0x000fea0003800200 */
.L_x_7:
[----:B------:R-:W-:Y:S05]  /*0c30*/  @P1 BRA `(.L_x_1) ;  /* 0x0000000000441947 */ /* 0x000fea0003800000 */
[----:B------:R-:W0:Y:S01]  /*0c40*/  LDC.64 R2, c[0x0][0x3b8] ;  /* 0x0000ee00ff027b82 */ /* 0x000e220000000a00 */
[----:B------:R-:W-:Y:S01]  /*0c50*/  IMAD.IADD R5, R14, 0x1, R17 ;  /* 0x000000010e057824 */ /* 0x000fe200078e0211 */
[----:B------:R-:W1:Y:S06]  /*0c60*/  LDCU UR7, c[0x0][0x404] ;  /* 0x00008080ff0777ac */ /* 0x000e6c0008000800 */
[----:B------:R-:W1:Y:S01]  /*0c70*/  LDC R7, c[0x0][0x398] ;  /* 0x0000e600ff077b82 */ /* 0x000e620000000800 */
[----:B0-----:R-:W-:-:S07]  /*0c80*/  IMAD.WIDE R2, R5, 0x4, R2 ;  /* 0x0000000405027825 */ /* 0x001fce00078e0202 */
[----:B------:R-:W0:Y:S01]  /*0c90*/  LDC.64 R4, c[0x0][0x3e8] ;  /* 0x0000fa00ff047b82 */ /* 0x000e220000000a00 */
[----:B------:R-:W1:Y:S02]  /*0ca0*/  LDG.E R2, desc[UR4][R2.64] ;  /* 0x0000000402027981 */ /* 0x000e64000c1e1900 */
[----:B-1----:R-:W-:-:S04]  /*0cb0*/  IMAD R7, R7, UR7, R2 ;  /* 0x0000000707077c24 */ /* 0x002fc8000f8e0202 */
[----:B0-----:R-:W-:-:S06]  /*0cc0*/  IMAD.WIDE R4, R7, 0x4, R4 ;  /* 0x0000000407047825 */ /* 0x001fcc00078e0204 */
[----:B------:R-:W2:Y:S01]  /*0cd0*/  LDG.E R4, desc[UR4][R4.64] ;  /* 0x0000000404047981 */ /* 0x000ea2000c1e1900 */
[----:B------:R-:W-:Y:S01]  /*0ce0*/  LOP3.LUT R6, RZ, R17, RZ, 0x33, !PT ;  /* 0x00000011ff067212 */ /* 0x000fe200078e33ff */
[----:B------:R-:W-:-:S04]  /*0cf0*/  IMAD.MOV.U32 R7, RZ, RZ, 0x1 ;  /* 0x00000001ff077424 */ /* 0x000fc800078e00ff */
[----:B------:R-:W-:-:S05]  /*0d00*/  IMAD.IADD R6, R15, 0x1, R6 ;  /* 0x000000010f067824 */ /* 0x000fca00078e0206 */
[----:B------:R-:W-:Y:S02]  /*0d10*/  SHF.L.U32 R6, R7, R6, RZ ;  /* 0x0000000607067219 */ /* 0x000fe400000006ff */
[----:B--2---:R-:W-:-:S04]  /*0d20*/  ISETP.NE.AND P0, PT, R4, RZ, PT ;  /* 0x000000ff0400720c */ /* 0x004fc80003f05270 */
[----:B------:R-:W-:-:S04]  /*0d30*/  SEL R6, R6, RZ, P0 ;  /* 0x000000ff06067207 */ /* 0x000fc80000000000 */
[----:B------:R-:W-:-:S07]  /*0d40*/  LOP3.LUT R19, R6, R19, RZ, 0xfc, !PT ;  /* 0x0000001306137212 */ /* 0x000fce00078efcff */
.L_x_1:
[----:B------:R-:W-:Y:S05]  /*0d50*/  BSYNC.RECONVERGENT B0 ;  /* 0x0000000000007941 */ /* 0x000fea0003800200 */
.L_x_0:
[----:B------:R-:W0:Y:S02]  /*0d60*/  LDC.64 R2, c[0x0][0x3c8] ;  /* 0x0000f200ff027b82 */ /* 0x000e240000000a00 */
[----:B0-----:R-:W-:-:S06]  /*0d70*/  IMAD.WIDE R2, R0, 0x4, R2 ;  /* 0x0000000400027825 */ /* 0x001fcc00078e0202 */
[----:B------:R-:W2:Y:S02]  /*0d80*/  LDG.E R2, desc[UR4][R2.64] ;  /* 0x0000000402027981 */ /* 0x000ea4000c1e1900 */
[----:B--2---:R-:W-:-:S13]  /*0d90*/  ISETP.NE.AND P0, PT, R2, RZ, PT ;  /* 0x000000ff0200720c */ /* 0x004fda0003f05270 */
[----:B------:R-:W-:Y:S05]  /*0da0*/  @!P0 BRA `(.L_x_9) ;  /* 0x0000000000388947 */ /* 0x000fea0003800000 */
[----:B------:R-:W0:Y:S01]  /*0db0*/  LDC.64 R2, c[0x0][0x3c0] ;  /* 0x0000f000ff027b82 */ /* 0x000e220000000a00 */
[----:B------:R-:W1:Y:S07]  /*0dc0*/  LDCU UR6, c[0x0][0x404] ;  /* 0x00008080ff0677ac */ /* 0x000e6e0008000800 */
[----:B------:R-:W2:Y:S08]  /*0dd0*/  LDC.64 R4, c[0x0][0x3d0] ;  /* 0x0000f400ff047b82 */ /* 0x000eb00000000a00 */
[----:B------:R-:W1:Y:S01]  /*0de0*/  LDC R11, c[0x0][0x398] ;  /* 0x0000e600ff0b7b82 */ /* 0x000e620000000800 */
[----:B0-----:R-:W-:-:S07]  /*0df0*/  IMAD.WIDE R2, R0, 0x4, R2 ;  /* 0x0000000400027825 */ /* 0x001fce00078e0202 */
[----:B------:R-:W0:Y:S01]  /*0e00*/  LDC.64 R6, c[0x0][0x3e8] ;  /* 0x0000fa00ff067b82 */ /* 0x000e220000000a00 */
[----:B------:R-:W2:Y:S02]  /*0e10*/  LDG.E R3, desc[UR4][R2.64] ;  /* 0x0000000402037981 */ /* 0x000ea4000c1e1900 */
[----:B--2---:R-:W-:-:S05]  /*0e20*/  IMAD.WIDE R4, R3, 0x4, R4 ;  /* 0x0000000403047825 */ /* 0x004fca00078e0204 */
[----:B------:R-:W2:Y:S01]  /*0e30*/  LDG.E R9, desc[UR4][R4.64] ;  /* 0x0000000404097981 */ /* 0x000ea2000c1e1900 */
[----:B-1----:R-:W-:-:S04]  /*0e40*/  IMAD R11, R11, UR6, R0 ;  /* 0x000000060b0b7c24 */ /* 0x002fc8000f8e0200 */
[----:B0-----:R-:W-:-:S05]  /*0e50*/  IMAD.WIDE R6, R11, 0x4, R6 ;  /* 0x000000040b067825 */ /* 0x001fca00078e0206 */
[----:B--2---:R-:W-:Y:S04]  /*0e60*/  STG.E desc[UR4][R6.64], R9 ;  /* 0x0000000906007986 */ /* 0x004fe8000c101904 */
[----:B------:R-:W-:Y:S01]  /*0e70*/  STG.E desc[UR4][R4.64], R19 ;  /* 0x0000001304007986 */ /* 0x000fe2000c101904 */
[----:B------:R-:W-:Y:S05]  /*0e80*/  EXIT ;  /* 0x000000000000794d */ /* 0x000fea0003800000 */
.L_x_9:
[----:B------:R-:W0:Y:S08]  /*0e90*/  LDC.64 R2, c[0x0][0x3c0] ;  /* 0x0000f000ff027b82 */ /* 0x000e300000000a00 */
[----:B------:R-:W1:Y:S01]  /*0ea0*/  LDC.64 R4, c[0x0][0x3e0] ;  /* 0x0000f800ff047b82 */ /* 0x000e620000000a00 */
[----:B0-----:R-:W-:-:S07]  /*0eb0*/  IMAD.WIDE R6, R0, 0x4, R2 ;  /* 0x0000000400067825 */ /* 0x001fce00078e0202 */
[----:B------:R-:W0:Y:S01]  /*0ec0*/  LDC.64 R2, c[0x0][0x3d8] ;  /* 0x0000f600ff027b82 */ /* 0x000e220000000a00 */
[----:B------:R-:W0:Y:S01]  /*0ed0*/  LDG.E R7, desc[UR4][R6.64] ;  /* 0x0000000406077981 */ /* 0x000e22000c1e1900 */
[----:B------:R-:W-:Y:S01]  /*0ee0*/  SHF.R.S32.HI R8, RZ, 0x1f, R19 ;  /* 0x0000001fff087819 */ /* 0x000fe20000011413 */
[----:B0-----:R-:W-:-:S06]  /*0ef0*/  IMAD.WIDE R2, R7, 0x4, R2 ;  /* 0x0000000407027825 */ /* 0x001fcc00078e0202 */
[----:B------:R-:W2:Y:S01]  /*0f00*/  LDG.E R3, desc[UR4][R2.64] ;  /* 0x0000000402037981 */ /* 0x000ea2000c1e1900 */
[----:B------:R-:W-:-:S04]  /*0f10*/  LEA.HI R8, R8, R19, RZ, 0x5 ;  /* 0x0000001308087211 */ /* 0x000fc800078f28ff */
[----:B--2---:R-:W-:-:S05]  /*0f20*/  LEA.HI.SX32 R9, R8, R3, 0x1b ;  /* 0x0000000308097211 */ /* 0x004fca00078fdaff */
[----:B-1----:R-:W-:-:S06]  /*0f30*/  IMAD.WIDE R4, R9, 0x4, R4 ;  /* 0x0000000409047825 */ /* 0x002fcc00078e0204 */
[----:B------:R-:W2:Y:S02]  /*0f40*/  LDG.E R4, desc[UR4][R4.64] ;  /* 0x0000000404047981 */ /* 0x000ea4000c1e1900 */
[----:B--2---:R-:W-:-:S04]  /*0f50*/  SHF.R.W.U32.HI R19, RZ, R19, R4 ;  /* 0x00000013ff137219 */ /* 0x004fc80000011e04 */
[----:B------:R-:W-:-:S04]  /*0f60*/  LOP3.LUT R19, R19, 0x1, RZ, 0xc0, !PT ;  /* 0x0000000113137812 */ /* 0x000fc800078ec0ff */
[----:B------:R-:W-:-:S13]  /*0f70*/  ISETP.NE.U32.AND P0, PT, R19, 0x1, PT ;  /* 0x000000011300780c */ /* 0x000fda0003f05070 */
[----:B------:R-:W0:Y:S01]  /*0f80*/  @!P0 LDC R7, c[0x0][0x404] ;  /* 0x00010100ff078b82 */ /* 0x000e220000000800 */
[----:B------:R-:W-:-:S07]  /*0f90*/  @!P0 IMAD.MOV.U32 R9, RZ, RZ, 0x1 ;  /* 0x00000001ff098424 */ /* 0x000fce00078e00ff */
[----:B------:R-:W0:Y:S08]  /*0fa0*/  @!P0 LDC R6, c[0x0][0x398] ;  /* 0x0000e600ff068b82 */ /* 0x000e300000000800 */
[----:B------:R-:W1:Y:S01]  /*0fb0*/  @!P0 LDC.64 R2, c[0x0][0x3e8] ;  /* 0x0000fa00ff028b82 */ /* 0x000e620000000a00 */
[----:B0-----:R-:W-:-:S04]  /*0fc0*/  @!P0 IMAD R7, R7, R6, R0 ;  /* 0x0000000607078224 */ /* 0x001fc800078e0200 */
[----:B-1----:R-:W-:-:S05]  /*0fd0*/  @!P0 IMAD.WIDE R2, R7, 0x4, R2 ;  /* 0x0000000407028825 */ /* 0x002fca00078e0202 */
[----:B------:R0:W-:Y:S01]  /*0fe0*/  @!P0 STG.E desc[UR4][R2.64], R9 ;  /* 0x0000000902008986 */ /* 0x0001e2000c101904 */
[----:B------:R-:W-:Y:S05]  /*0ff0*/  @!P0 EXIT ;  /* 0x000000000000894d */ /* 0x000fea0003800000 */
[----:B------:R-:W1:Y:S01]  /*1000*/  LDC R5, c[0x0][0x398] ;  /* 0x0000e600ff057b82 */ /* 0x000e620000000800 */
[----:B------:R-:W1:Y:S07]  /*1010*/  LDCU UR6, c[0x0][0x404] ;  /* 0x00008080ff0677ac */ /* 0x000e6e0008000800 */
[----:B0-----:R-:W0:Y:S01]  /*1020*/  LDC.64 R2, c[0x0][0x3e8] ;  /* 0x0000fa00ff027b82 */ /* 0x001e220000000a00 */
[----:B-1----:R-:W-:-:S04]  /*1030*/  IMAD R5, R5, UR6, R0 ;  /* 0x0000000605057c24 */ /* 0x002fc8000f8e0200 */
[----:B0-----:R-:W-:-:S05]  /*1040*/  IMAD.WIDE R2, R5, 0x4, R2 ;  /* 0x0000000405027825 */ /* 0x001fca00078e0202 */
[----:B------:R-:W-:Y:S01]  /*1050*/  STG.E desc[UR4][R2.64], RZ ;  /* 0x000000ff02007986 */ /* 0x000fe2000c101904 */
[----:B------:R-:W-:Y:S05]  /*1060*/  EXIT ;  /* 0x000000000000794d */ /* 0x000fea0003800000 */
.L_x_10:
[----:B------:R-:W-:-:S00]  /*1070*/  BRA `(.L_x_10) ;  /* 0xfffffffc00fc7947 */ /* 0x000fc0000383ffff */
[----:B------:R-:W-:-:S00]  /*1080*/  NOP ;  /* 0x0000000000007918 */ /* 0x000fc00000000000 */
[----:B------:R-:W-:-:S00]  /*1090*/  NOP ;  /* 0x0000000000007918 */ /* 0x000fc00000000000 */
[----:B------:R-:W-:-:S00]  /*10a0*/  NOP ;  /* 0x0000000000007918 */ /* 0x000fc00000000000 */
[----:B------:R-:W-:-:S00]  /*10b0*/  NOP ;  /* 0x0000000000007918 */ /* 0x000fc00000000000 */
[----:B------:R-:W-:-:S00]  /*10c0*/  NOP ;  /* 0x0000000000007918 */ /* 0x000fc00000000000 */
[----:B------:R-:W-:-:S00]  /*10d0*/  NOP ;  /* 0x0000000000007918 */ /* 0x000fc00000000000 */
[----:B------:R-:W-:-:S00]  /*10e0*/  NOP ;  /* 0x0000000000007918 */ /* 0x000fc00000000000 */
[----:B------:R-:W-:-:S00]  /*10f0*/  NOP ;  /* 0x0000000000007918 */ /* 0x000fc00000000000 */
.L_x_12:


//--------------------- .text._Z9srcKernel7Networki --------------------------
	.section	.text._Z9srcKernel7Networki,"ax",@progbits
	.align	128
        .global         _Z9srcKernel7Networki
        .type           _Z9srcKernel7Networki,@function
        .size           _Z9srcKernel7Networki,(.L_x_13 - _Z9srcKernel7Networki)
        .other          _Z9srcKernel7Networki,@"STO_CUDA_ENTRY STV_DEFAULT"
_Z9srcKernel7Networki:
.text._Z9srcKernel7Networki:
[----:B------:R-:W-:Y:S01]  /*0000*/  LDC R1, c[0x0][0x37c] ;  /* 0x0000df00ff017b82 */ /* 0x000fe20000000800 */
[----:B------:R-:W0:Y:S07]  /*0010*/  S2R R7, SR_TID.X ;  /* 0x0000000000077919 */ /* 0x000e2e0000002100 */
[----:B------:R-:W0:Y:S01]  /*0020*/  LDC.64 R2, c[0x0][0x388] ;  /* 0x0000e200ff027b82 */ /* 0x000e220000000a00 */
[----:B------:R-:W1:Y:S01]  /*0030*/  LDCU UR6, c[0x0][0x400] ;  /* 0x00008000ff0677ac */ /* 0x000e620008000800 */
[----:B------:R-:W2:Y:S06]  /*0040*/  LDCU.64 UR4, c[0x0][0x358] ;  /* 0x00006b00ff0477ac */ /* 0x000eac0008000a00 */
[----:B------:R-:W1:Y:S08]  /*0050*/  LDC R0, c[0x0][0x380] ;  /* 0x0000e000ff007b82 */ /* 0x000e700000000800 */
[----:B------:R-:W3:Y:S08]  /*0060*/  LDC.64 R4, c[0x0][0x390] ;  /* 0x0000e400ff047b82 */ /* 0x000ef00000000a00 */
[----:B------:R-:W4:Y:S01]  /*0070*/  LDC R9, c[0x0][0x398] ;  /* 0x0000e600ff097b82 */ /* 0x000f220000000800 */
[----:B0-----:R-:W-:-:S04]  /*0080*/  IMAD.WIDE.U32 R2, R7, 0x4, R2 ;  /* 0x0000000407027825 */ /* 0x001fc800078e0002 */
[----:B-1----:R-:W-:Y:S02]  /*0090*/  IMAD R7, R0, UR6, R7 ;  /* 0x0000000600077c24 */ /* 0x002fe4000f8e0207 */
[----:B--2---:R-:W4:Y:S02]  /*00a0*/  LDG.E R2, desc[UR4][R2.64] ;  /* 0x0000000402027981 */ /* 0x004f24000c1e1900 */
[----:B---3--:R-:W-:Y:S02]  /*00b0*/  IMAD.WIDE R4, R7, 0x4, R4 ;  /* 0x0000000407047825 */ /* 0x008fe400078e0204 */
[----:B------:R-:W0:Y:S04]  /*00c0*/  LDC.64 R6, c[0x0][0x3e8] ;  /* 0x0000fa00ff067b82 */ /* 0x000e280000000a00 */
[----:B------:R-:W2:Y:S01]  /*00d0*/  LDG.E R5, desc[UR4][R4.64] ;  /* 0x0000000404057981 */ /* 0x000ea2000c1e1900 */
[----:B----4-:R-:W-:-:S04]  /*00e0*/  IMAD R9, R9, UR6, R2 ;  /* 0x0000000609097c24 */ /* 0x010fc8000f8e0202 */
[----:B0-----:R-:W-:-:S05]  /*00f0*/  IMAD.WIDE R6, R9, 0x4, R6 ;  /* 0x0000000409067825 */ /* 0x001fca00078e0206 */
[----:B--2---:R-:W-:Y:S01]  /*0100*/  STG.E desc[UR4][R6.64], R5 ;  /* 0x0000000506007986 */ /* 0x004fe2000c101904 */
[----:B------:R-:W-:Y:S05]  /*0110*/  EXIT ;  /* 0x000000000000794d */ /* 0x000fea0003800000 */
.L_x_11:
        /* <DEDUP_REMOVED lines=14> */
.L_x_13:


//--------------------- .nv.shared.reserved.0     --------------------------
	.section	.nv.shared.reserved.0,"aw",@nobits
	.weak		__nv_reservedSMEM_offset_0_alias
	.size		__nv_reservedSMEM_offset_0_alias, 0, 64
	.other		__nv_reservedSMEM_offset_0_alias,@"STO_CUDA_RESERVED_SHARED STV_DEFAULT"
__nv_reservedSMEM_offset_0_alias:
	.zero		0
	.zero		64


//--------------------- .nv.constant0._Z9genKernel7Networkii --------------------------
	.section	.nv.constant0._Z9genKernel7Networkii,"a",@progbits
	.sectionflags	@""
	.align	4
.nv.constant0._Z9genKernel7Networkii:
	.zero		1032


//--------------------- .nv.constant0._Z9srcKernel7Networki --------------------------
	.section	.nv.constant0._Z9srcKernel7Networki,"a",@progbits
	.sectionflags	@""
	.align	4
.nv.constant0._Z9srcKernel7Networki:
	.zero		1028


//--------------------- SYMBOLS --------------------------

	.type		.nv.reservedSmem.offset0,@object
	.size		.nv.reservedSmem.offset0,0x4
